//
// Generated by NVIDIA NVVM Compiler
//
// Compiler Build ID: CL-36424714
// Cuda compilation tools, release 13.0, V13.0.88
// Based on NVVM 20.0.0
//

.version 9.0
.target sm_100
.address_size 64

	// .globl	_Z5writePiS_i
// _ZZ5writePiS_iE4lock has been demoted

.visible .entry _Z5writePiS_i(
	.param .u64 .ptr .align 1 _Z5writePiS_i_param_0,
	.param .u64 .ptr .align 1 _Z5writePiS_i_param_1,
	.param .u32 _Z5writePiS_i_param_2
)
{
	.reg .pred 	%p<4>;
	.reg .b32 	%r<11>;
	.reg .b64 	%rd<7>;
	// demoted variable
	.shared .align 4 .u32 _ZZ5writePiS_iE4lock;
	ld.param.u64 	%rd1, [_Z5writePiS_i_param_0];
	ld.param.u64 	%rd2, [_Z5writePiS_i_param_1];
	ld.param.u32 	%r2, [_Z5writePiS_i_param_2];
	mov.u32 	%r3, %ntid.x;
	mov.u32 	%r4, %ctaid.x;
	mov.u32 	%r5, %tid.x;
	mad.lo.s32 	%r1, %r3, %r4, %r5;
	setp.ne.s32 	%p1, %r1, 0;
	@%p1 bra 	$L__BB0_2;
	mov.b32 	%r6, 0;
	st.shared.u32 	[_ZZ5writePiS_iE4lock], %r6;
$L__BB0_2:
	setp.ge.s32 	%p2, %r1, %r2;
	@%p2 bra 	$L__BB0_5;
$L__BB0_3:
	atom.relaxed.shared.cas.b32 	%r7, [_ZZ5writePiS_iE4lock], 0, 1;
	setp.ne.s32 	%p3, %r7, 0;
	@%p3 bra 	$L__BB0_3;
	cvta.to.global.u64 	%rd3, %rd1;
	atom.global.add.u32 	%r8, [%rd3], 1;
	ld.global.u32 	%r9, [%rd3];
	cvta.to.global.u64 	%rd4, %rd2;
	mul.wide.s32 	%rd5, %r1, 4;
	add.s64 	%rd6, %rd4, %rd5;
	st.global.u32 	[%rd6], %r9;
	atom.shared.exch.b32 	%r10, [_ZZ5writePiS_iE4lock], 0;
$L__BB0_5:
	ret;

}


// ===== COMPILED SASS (sm_100) =====

	.target	sm_100

	.elftype	@"ET_EXEC"


//--------------------- .note.nv.tkinfo           --------------------------
	.section	.note.nv.tkinfo,"",@"SHT_NOTE"
	.sectionflags	@"SHF_NOTE_NV_TKINFO"
	.tkinfo
        /*0018*/ 	.word	0x00000002
        /*0030*/ 	.string	""
        /*0030*/ 	.string	"ptxas"
        /*0030*/ 	.string	"Cuda compilation tools, release 13.0, V13.0.88"
        /*0030*/ 	.string	"Build cuda_13.0.r13.0/compiler.36424714_0"
        /*0030*/ 	.string	"-arch sm_100 -m 64 "



//--------------------- .note.nv.cuinfo           --------------------------
	.section	.note.nv.cuinfo,"",@"SHT_NOTE"
	.sectionflags	@"SHF_NOTE_NV_CUINFO"
        /*0018*/ 	.short	0x0002
        /*001a*/ 	.short	0x0064
        /*001c*/ 	.short	0x0082
	.zero		2


//--------------------- .nv.info                  --------------------------
	.section	.nv.info,"",@"SHT_CUDA_INFO"
	.align	4


	//----- nvinfo : EIATTR_REGCOUNT
	.align		4
        /*0000*/ 	.byte	0x04, 0x2f
        /*0002*/ 	.short	(.L_1 - .L_0)
	.align		4
.L_0:
        /*0004*/ 	.word	index@(_Z5writePiS_i)
        /*0008*/ 	.word	0x0000000e


	//----- nvinfo : EIATTR_FRAME_SIZE
	.align		4
.L_1:
        /*000c*/ 	.byte	0x04, 0x11
        /*000e*/ 	.short	(.L_3 - .L_2)
	.align		4
.L_2:
        /*0010*/ 	.word	index@(_Z5writePiS_i)
        /*0014*/ 	.word	0x00000000


	//----- nvinfo : EIATTR_MIN_STACK_SIZE
	.align		4
.L_3:
        /*0018*/ 	.byte	0x04, 0x12
        /*001a*/ 	.short	(.L_5 - .L_4)
	.align		4
.L_4:
        /*001c*/ 	.word	index@(_Z5writePiS_i)
        /*0020*/ 	.word	0x00000000
.L_5:


//--------------------- .nv.compat                --------------------------
	.section	.nv.compat,"",@"SHT_CUDA_COMPAT_INFO"
	.align	4
        /*0000*/ 	.byte	0x02, 0x09, 0x00, 0x00, 0x02, 0x02, 0x01, 0x00, 0x02, 0x05, 0x05, 0x00, 0x03, 0x07, 0x01, 0x01
        /*0010*/ 	.byte	0x02, 0x03, 0x00, 0x00, 0x02, 0x06, 0x01, 0x00, 0x04, 0x0b, 0x08, 0x00, 0x09, 0x00, 0x00, 0x00
        /*0020*/ 	.byte	0x00, 0x00, 0x00, 0x00


//--------------------- .nv.info._Z5writePiS_i    --------------------------
	.section	.nv.info._Z5writePiS_i,"",@"SHT_CUDA_INFO"
	.sectionflags	@""
	.align	4


	//----- nvinfo : EIATTR_CUDA_API_VERSION
	.align		4
        /*0000*/ 	.byte	0x04, 0x37
        /*0002*/ 	.short	(.L_7 - .L_6)
.L_6:
        /*0004*/ 	.word	0x00000082


	//----- nvinfo : EIATTR_KPARAM_INFO
	.align		4
.L_7:
        /*0008*/ 	.byte	0x04, 0x17
        /*000a*/ 	.short	(.L_9 - .L_8)
.L_8:
        /*000c*/ 	.word	0x00000000
        /*0010*/ 	.short	0x0002
        /*0012*/ 	.short	0x0010
        /*0014*/ 	.byte	0x00, 0xf0, 0x11, 0x00


	//----- nvinfo : EIATTR_KPARAM_INFO
	.align		4
.L_9:
        /*0018*/ 	.byte	0x04, 0x17
        /*001a*/ 	.short	(.L_11 - .L_10)
.L_10:
        /*001c*/ 	.word	0x00000000
        /*0020*/ 	.short	0x0001
        /*0022*/ 	.short	0x0008
        /*0024*/ 	.byte	0x00, 0xf5, 0x21, 0x00


	//----- nvinfo : EIATTR_KPARAM_INFO
	.align		4
.L_11:
        /*0028*/ 	.byte	0x04, 0x17
        /*002a*/ 	.short	(.L_13 - .L_12)
.L_12:
        /*002c*/ 	.word	0x00000000
        /*0030*/ 	.short	0x0000
        /*0032*/ 	.short	0x0000
        /*0034*/ 	.byte	0x00, 0xf5, 0x21, 0x00


	//----- nvinfo : EIATTR_SPARSE_MMA_MASK
	.align		4
.L_13:
        /*0038*/ 	.byte	0x03, 0x50
        /*003a*/ 	.short	0x0000


	//----- nvinfo : EIATTR_MAXREG_COUNT
	.align		4
        /*003c*/ 	.byte	0x03, 0x1b
        /*003e*/ 	.short	0x00ff


	//----- nvinfo : EIATTR_MERCURY_ISA_VERSION
	.align		4
        /*0040*/ 	.byte	0x03, 0x5f
        /*0042*/ 	.short	0x0101


	//----- nvinfo : EIATTR_INT_WARP_WIDE_INSTR_OFFSETS
	.align		4
        /*0044*/ 	.byte	0x04, 0x31
        /*0046*/ 	.short	(.L_15 - .L_14)


	//   ....[0]....
.L_14:
        /*0048*/ 	.word	0x000001c0


	//----- nvinfo : EIATTR_VRC_CTA_INIT_COUNT
	.align		4
.L_15:
        /*004c*/ 	.byte	0x02, 0x4a
	.zero		1
	.zero		1


	//----- nvinfo : EIATTR_EXIT_INSTR_OFFSETS
	.align		4
        /*0050*/ 	.byte	0x04, 0x1c
        /*0052*/ 	.short	(.L_17 - .L_16)


	//   ....[0]....
.L_16:
        /*0054*/ 	.word	0x000000c0


	//   ....[1]....
        /*0058*/ 	.word	0x00000260


	//----- nvinfo : EIATTR_CRS_STACK_SIZE
	.align		4
.L_17:
        /*005c*/ 	.byte	0x04, 0x1e
        /*005e*/ 	.short	(.L_19 - .L_18)
.L_18:
        /*0060*/ 	.word	0x00000000


	//----- nvinfo : EIATTR_CBANK_PARAM_SIZE
	.align		4
.L_19:
        /*0064*/ 	.byte	0x03, 0x19
        /*0066*/ 	.short	0x0014


	//----- nvinfo : EIATTR_PARAM_CBANK
	.align		4
        /*0068*/ 	.byte	0x04, 0x0a
        /*006a*/ 	.short	(.L_21 - .L_20)
	.align		4
.L_20:
        /*006c*/ 	.word	index@(.nv.constant0._Z5writePiS_i)
        /*0070*/ 	.short	0x0380
        /*0072*/ 	.short	0x0014


	//----- nvinfo : EIATTR_SW_WAR
	.align		4
.L_21:
        /*0074*/ 	.byte	0x04, 0x36
        /*0076*/ 	.short	(.L_23 - .L_22)
.L_22:
        /*0078*/ 	.word	0x00000008
.L_23:


//--------------------- .nv.callgraph             --------------------------
	.section	.nv.callgraph,"",@"SHT_CUDA_CALLGRAPH"
	.align	4
	.sectionentsize	8
	.align		4
        /*0000*/ 	.word	0x00000000
	.align		4
        /*0004*/ 	.word	0xffffffff
	.align		4
        /*0008*/ 	.word	0x00000000
	.align		4
        /*000c*/ 	.word	0xfffffffe
	.align		4
        /*0010*/ 	.word	0x00000000
	.align		4
        /*0014*/ 	.word	0xfffffffd
	.align		4
        /*0018*/ 	.word	0x00000000
	.align		4
        /*001c*/ 	.word	0xfffffffc


//--------------------- .text._Z5writePiS_i       --------------------------
	.section	.text._Z5writePiS_i,"ax",@progbits
	.align	128
        .global         _Z5writePiS_i
        .type           _Z5writePiS_i,@function
        .size           _Z5writePiS_i,(.L_x_3 - _Z5writePiS_i)
        .other          _Z5writePiS_i,@"STO_CUDA_ENTRY STV_DEFAULT"
_Z5writePiS_i:
.text._Z5writePiS_i:
[----:B------:R-:W-:Y:S01]  /*0000*/  LDC R1, c[0x0][0x37c] ;  /* 0x0000df00ff017b82 */ /* 0x000fe20000000800 */
[----:B------:R-:W0:Y:S01]  /*0010*/  S2R R7, SR_CTAID.X ;  /* 0x0000000000077919 */ /* 0x000e220000002500 */
[----:B------:R-:W0:Y:S01]  /*0020*/  LDCU UR4, c[0x0][0x360] ;  /* 0x00006c00ff0477ac */ /* 0x000e220008000800 */
[----:B------:R-:W0:Y:S02]  /*0030*/  S2R R0, SR_TID.X ;  /* 0x0000000000007919 */ /* 0x000e240000002100 */
[----:B0-----:R-:W-:Y:S01]  /*0040*/  IMAD R7, R7, UR4, R0 ;  /* 0x0000000407077c24 */ /* 0x001fe2000f8e0200 */
[----:B------:R-:W0:Y:S04]  /*0050*/  LDCU UR4, c[0x0][0x390] ;  /* 0x00007200ff0477ac */ /* 0x000e280008000800 */
[----:B------:R-:W-:-:S13]  /*0060*/  ISETP.NE.AND P0, PT, R7, RZ, PT ;  /* 0x000000ff0700720c */ /* 0x000fda0003f05270 */
[----:B------:R-:W1:Y:S01]  /*0070*/  @!P0 S2R R3, SR_CgaCtaId ;  /* 0x0000000000038919 */ /* 0x000e620000008800 */
[----:B0-----:R-:W-:Y:S02]  /*0080*/  ISETP.GE.AND P1, PT, R7, UR4, PT ;  /* 0x0000000407007c0c */ /* 0x001fe4000bf26270 */
[----:B------:R-:W-:-:S04]  /*0090*/  @!P0 MOV R0, 0x400 ;  /* 0x0000040000008802 */ /* 0x000fc80000000f00 */
[----:B-1----:R-:W-:-:S05]  /*00a0*/  @!P0 LEA R0, R3, R0, 0x18 ;  /* 0x0000000003008211 */ /* 0x002fca00078ec0ff */
[----:B------:R0:W-:Y:S02]  /*00b0*/  @!P0 STS [R0], RZ ;  /* 0x000000ff00008388 */ /* 0x0001e40000000800 */
[----:B------:R-:W-:Y:S05]  /*00c0*/  @P1 EXIT ;  /* 0x000000000000194d */ /* 0x000fea0003800000 */
[----:B------:R-:W1:Y:S01]  /*00d0*/  S2UR UR5, SR_CgaCtaId ;  /* 0x00000000000579c3 */ /* 0x000e620000008800 */
[----:B------:R-:W-:Y:S01]  /*00e0*/  BSSY B0, `(.L_x_0) ;  /* 0x000000b000007945 */ /* 0x000fe20003800000 */
[----:B------:R-:W-:Y:S01]  /*00f0*/  IMAD.MOV.U32 R3, RZ, RZ, 0x1 ;  /* 0x00000001ff037424 */ /* 0x000fe200078e00ff */
[----:B------:R-:W-:Y:S01]  /*0100*/  UMOV UR4, 0x400 ;  /* 0x0000040000047882 */ /* 0x000fe20000000000 */
[----:B------:R-:W2:Y:S02]  /*0110*/  LDCU.64 UR6, c[0x0][0x358] ;  /* 0x00006b00ff0677ac */ /* 0x000ea40008000a00 */
[----:B-12---:R-:W-:-:S12]  /*0120*/  ULEA UR4, UR5, UR4, 0x18 ;  /* 0x0000000405047291 */ /* 0x006fd8000f8ec0ff */
.L_x_1:
[----:B0-----:R-:W-:Y:S01]  /*0130*/  IMAD.U32 R0, RZ, RZ, UR4 ;  /* 0x00000004ff007e24 */ /* 0x001fe2000f8e00ff */
[----:B------:R-:W-:Y:S05]  /*0140*/  YIELD ;  /* 0x0000000000007946 */ /* 0x000fea0003800000 */
[----:B------:R-:W-:-:S05]  /*0150*/  IMAD.MOV.U32 R2, RZ, RZ, RZ ;  /* 0x000000ffff027224 */ /* 0x000fca00078e00ff */
[----:B------:R-:W0:Y:S02]  /*0160*/  ATOMS.CAS R0, [R0], R2, R3 ;  /* 0x000000020000738d */ /* 0x000e240000000003 */
[----:B0-----:R-:W-:-:S13]  /*0170*/  ISETP.NE.AND P0, PT, R0, RZ, PT ;  /* 0x000000ff0000720c */ /* 0x001fda0003f05270 */
[----:B------:R-:W-:Y:S05]  /*0180*/  @P0 BRA `(.L_x_1) ;  /* 0xfffffffc00e80947 */ /* 0x000fea000383ffff */
[----:B------:R-:W-:Y:S05]  /*0190*/  BSYNC B0 ;  /* 0x0000000000007941 */ /* 0x000fea0003800000 */
.L_x_0:
[----:B------:R-:W0:Y:S01]  /*01a0*/  S2R R0, SR_LANEID ;  /* 0x0000000000007919 */ /* 0x000e220000000000 */
[----:B------:R-:W1:Y:S01]  /*01b0*/  LDC.64 R2, c[0x0][0x380] ;  /* 0x0000e000ff027b82 */ /* 0x000e620000000a00 */
[----:B------:R-:W-:Y:S02]  /*01c0*/  VOTEU.ANY UR5, UPT, PT ;  /* 0x0000000000057886 */ /* 0x000fe400038e0100 */
[----:B------:R-:W-:Y:S02]  /*01d0*/  UFLO.U32 UR8, UR5 ;  /* 0x00000005000872bd */ /* 0x000fe400080e0000 */
[----:B------:R-:W1:Y:S01]  /*01e0*/  POPC R11, UR5 ;  /* 0x00000005000b7d09 */ /* 0x000e620008000000 */
[----:B------:R-:W-:Y:S02]  /*01f0*/  ATOMS.EXCH RZ, [UR4], RZ ;  /* 0x000000ffffff798c */ /* 0x000fe4000c000004 */
[----:B------:R-:W2:Y:S01]  /*0200*/  LDC.64 R4, c[0x0][0x388] ;  /* 0x0000e200ff047b82 */ /* 0x000ea20000000a00 */
[----:B0-----:R-:W-:-:S13]  /*0210*/  ISETP.EQ.U32.AND P0, PT, R0, UR8, PT ;  /* 0x0000000800007c0c */ /* 0x001fda000bf02070 */
[----:B-1----:R-:W-:Y:S04]  /*0220*/  @P0 REDG.E.ADD.STRONG.GPU desc[UR6][R2.64], R11 ;  /* 0x0000000b0200098e */ /* 0x002fe8000c12e106 */
[----:B------:R-:W3:Y:S01]  /*0230*/  LDG.E R9, desc[UR6][R2.64] ;  /* 0x0000000602097981 */ /* 0x000ee2000c1e1900 */
[----:B--2---:R-:W-:-:S05]  /*0240*/  IMAD.WIDE R4, R7, 0x4, R4 ;  /* 0x0000000407047825 */ /* 0x004fca00078e0204 */
[----:B---3--:R-:W-:Y:S01]  /*0250*/  STG.E desc[UR6][R4.64], R9 ;  /* 0x0000000904007986 */ /* 0x008fe2000c101906 */
[----:B------:R-:W-:Y:S05]  /*0260*/  EXIT ;  /* 0x000000000000794d */ /* 0x000fea0003800000 */
.L_x_2:
[----:B------:R-:W-:-:S00]  /*0270*/  BRA `(.L_x_2) ;  /* 0xfffffffc00fc7947 */ /* 0x000fc0000383ffff */
[----:B------:R-:W-:-:S00]  /*0280*/  NOP ;  /* 0x0000000000007918 */ /* 0x000fc00000000000 */
[----:B------:R-:W-:-:S00]  /*0290*/  NOP ;  /* 0x0000000000007918 */ /* 0x000fc00000000000 */
[----:B------:R-:W-:-:S00]  /*02a0*/  NOP ;  /* 0x0000000000007918 */ /* 0x000fc00000000000 */
[----:B------:R-:W-:-:S00]  /*02b0*/  NOP ;  /* 0x0000000000007918 */ /* 0x000fc00000000000 */
[----:B------:R-:W-:-:S00]  /*02c0*/  NOP ;  /* 0x0000000000007918 */ /* 0x000fc00000000000 */
[----:B------:R-:W-:-:S00]  /*02d0*/  NOP ;  /* 0x0000000000007918 */ /* 0x000fc00000000000 */
[----:B------:R-:W-:-:S00]  /*02e0*/  NOP ;  /* 0x0000000000007918 */ /* 0x000fc00000000000 */
[----:B------:R-:W-:-:S00]  /*02f0*/  NOP ;  /* 0x0000000000007918 */ /* 0x000fc00000000000 */
.L_x_3:


//--------------------- .nv.shared._Z5writePiS_i  --------------------------
	.section	.nv.shared._Z5writePiS_i,"aw",@nobits
	.sectionflags	@""
	.align	4
.nv.shared._Z5writePiS_i:
	.zero		1028


//--------------------- .nv.shared.reserved.0     --------------------------
	.section	.nv.shared.reserved.0,"aw",@nobits
	.weak		__nv_reservedSMEM_offset_0_alias
	.size		__nv_reservedSMEM_offset_0_alias, 0, 64
	.other		__nv_reservedSMEM_offset_0_alias,@"STO_CUDA_RESERVED_SHARED STV_DEFAULT"
__nv_reservedSMEM_offset_0_alias:
	.zero		0
	.zero		64


//--------------------- .nv.constant0._Z5writePiS_i --------------------------
	.section	.nv.constant0._Z5writePiS_i,"a",@progbits
	.sectionflags	@""
	.align	4
.nv.constant0._Z5writePiS_i:
	.zero		916


//--------------------- SYMBOLS --------------------------

	.type		.nv.reservedSmem.offset0,@object
	.size		.nv.reservedSmem.offset0,0x4
	.type		.nv.reservedSmem.cap,@object
	.size		.nv.reservedSmem.cap,0x4
